//
// Generated by NVIDIA NVVM Compiler
//
// Compiler Build ID: CL-36424714
// Cuda compilation tools, release 13.0, V13.0.88
// Based on NVVM 20.0.0
//

.version 9.0
.target sm_100
.address_size 64

	// .globl	_Z6matmulPKfS0_Pfi

.visible .entry _Z6matmulPKfS0_Pfi(
	.param .u64 .ptr .align 1 _Z6matmulPKfS0_Pfi_param_0,
	.param .u64 .ptr .align 1 _Z6matmulPKfS0_Pfi_param_1,
	.param .u64 .ptr .align 1 _Z6matmulPKfS0_Pfi_param_2,
	.param .u32 _Z6matmulPKfS0_Pfi_param_3
)
{
	.reg .pred 	%p<10>;
	.reg .b32 	%r<40>;
	.reg .b32 	%f<67>;
	.reg .b64 	%rd<67>;

	ld.param.u64 	%rd14, [_Z6matmulPKfS0_Pfi_param_0];
	ld.param.u64 	%rd15, [_Z6matmulPKfS0_Pfi_param_1];
	ld.param.u32 	%r18, [_Z6matmulPKfS0_Pfi_param_3];
	cvta.to.global.u64 	%rd1, %rd15;
	cvta.to.global.u64 	%rd2, %rd14;
	mov.u32 	%r19, %ctaid.y;
	mov.u32 	%r20, %ntid.y;
	mov.u32 	%r21, %tid.y;
	mad.lo.s32 	%r1, %r19, %r20, %r21;
	mov.u32 	%r22, %ctaid.x;
	mov.u32 	%r23, %ntid.x;
	mov.u32 	%r24, %tid.x;
	mad.lo.s32 	%r2, %r22, %r23, %r24;
	max.s32 	%r25, %r1, %r2;
	setp.ge.s32 	%p1, %r25, %r18;
	@%p1 bra 	$L__BB0_13;
	mul.lo.s32 	%r3, %r18, %r1;
	and.b32  	%r4, %r18, 7;
	setp.lt.u32 	%p2, %r18, 8;
	mov.f32 	%f66, 0f00000000;
	mov.b32 	%r38, 0;
	@%p2 bra 	$L__BB0_4;
	and.b32  	%r38, %r18, 2147483640;
	neg.s32 	%r36, %r38;
	mul.wide.s32 	%rd16, %r18, 4;
	add.s64 	%rd3, %rd1, %rd16;
	shl.b32 	%r7, %r18, 3;
	mul.wide.s32 	%rd17, %r18, 8;
	add.s64 	%rd4, %rd1, %rd17;
	mul.wide.s32 	%rd18, %r18, 12;
	add.s64 	%rd5, %rd1, %rd18;
	mul.wide.s32 	%rd19, %r18, 16;
	add.s64 	%rd6, %rd1, %rd19;
	mul.wide.s32 	%rd20, %r18, 20;
	add.s64 	%rd7, %rd1, %rd20;
	mul.wide.s32 	%rd21, %r18, 24;
	add.s64 	%rd8, %rd1, %rd21;
	mul.wide.s32 	%rd22, %r18, 28;
	add.s64 	%rd9, %rd1, %rd22;
	mul.wide.u32 	%rd23, %r3, 4;
	add.s64 	%rd24, %rd23, %rd2;
	add.s64 	%rd66, %rd24, 16;
	mov.f32 	%f66, 0f00000000;
	mov.u32 	%r35, %r2;
$L__BB0_3:
	.pragma "nounroll";
	mul.wide.s32 	%rd25, %r35, 4;
	add.s64 	%rd26, %rd3, %rd25;
	add.s64 	%rd27, %rd4, %rd25;
	add.s64 	%rd28, %rd5, %rd25;
	add.s64 	%rd29, %rd6, %rd25;
	add.s64 	%rd30, %rd7, %rd25;
	add.s64 	%rd31, %rd8, %rd25;
	add.s64 	%rd32, %rd9, %rd25;
	add.s64 	%rd33, %rd1, %rd25;
	ld.global.f32 	%f16, [%rd66+-16];
	ld.global.f32 	%f17, [%rd33];
	fma.rn.f32 	%f18, %f16, %f17, %f66;
	ld.global.f32 	%f19, [%rd66+-12];
	ld.global.f32 	%f20, [%rd26];
	fma.rn.f32 	%f21, %f19, %f20, %f18;
	ld.global.f32 	%f22, [%rd66+-8];
	ld.global.f32 	%f23, [%rd27];
	fma.rn.f32 	%f24, %f22, %f23, %f21;
	ld.global.f32 	%f25, [%rd66+-4];
	ld.global.f32 	%f26, [%rd28];
	fma.rn.f32 	%f27, %f25, %f26, %f24;
	ld.global.f32 	%f28, [%rd66];
	ld.global.f32 	%f29, [%rd29];
	fma.rn.f32 	%f30, %f28, %f29, %f27;
	ld.global.f32 	%f31, [%rd66+4];
	ld.global.f32 	%f32, [%rd30];
	fma.rn.f32 	%f33, %f31, %f32, %f30;
	ld.global.f32 	%f34, [%rd66+8];
	ld.global.f32 	%f35, [%rd31];
	fma.rn.f32 	%f36, %f34, %f35, %f33;
	ld.global.f32 	%f37, [%rd66+12];
	ld.global.f32 	%f38, [%rd32];
	fma.rn.f32 	%f66, %f37, %f38, %f36;
	add.s32 	%r36, %r36, 8;
	add.s32 	%r35, %r35, %r7;
	add.s64 	%rd66, %rd66, 32;
	setp.ne.s32 	%p3, %r36, 0;
	@%p3 bra 	$L__BB0_3;
$L__BB0_4:
	setp.eq.s32 	%p4, %r4, 0;
	@%p4 bra 	$L__BB0_12;
	and.b32  	%r13, %r18, 3;
	setp.lt.u32 	%p5, %r4, 4;
	@%p5 bra 	$L__BB0_7;
	add.s32 	%r27, %r38, %r3;
	mul.wide.u32 	%rd34, %r27, 4;
	add.s64 	%rd35, %rd2, %rd34;
	ld.global.f32 	%f40, [%rd35];
	mad.lo.s32 	%r28, %r38, %r18, %r2;
	mul.wide.s32 	%rd36, %r28, 4;
	add.s64 	%rd37, %rd1, %rd36;
	ld.global.f32 	%f41, [%rd37];
	fma.rn.f32 	%f42, %f40, %f41, %f66;
	cvt.u64.u32 	%rd38, %r3;
	cvt.u64.u32 	%rd39, %r38;
	add.s64 	%rd40, %rd39, %rd38;
	shl.b64 	%rd41, %rd40, 2;
	add.s64 	%rd42, %rd2, %rd41;
	ld.global.f32 	%f43, [%rd42+4];
	mul.wide.s32 	%rd43, %r18, 4;
	add.s64 	%rd44, %rd37, %rd43;
	ld.global.f32 	%f44, [%rd44];
	fma.rn.f32 	%f45, %f43, %f44, %f42;
	ld.global.f32 	%f46, [%rd42+8];
	add.s64 	%rd45, %rd44, %rd43;
	ld.global.f32 	%f47, [%rd45];
	fma.rn.f32 	%f48, %f46, %f47, %f45;
	ld.global.f32 	%f49, [%rd42+12];
	add.s64 	%rd46, %rd45, %rd43;
	ld.global.f32 	%f50, [%rd46];
	fma.rn.f32 	%f66, %f49, %f50, %f48;
	add.s32 	%r38, %r38, 4;
$L__BB0_7:
	setp.eq.s32 	%p6, %r13, 0;
	@%p6 bra 	$L__BB0_12;
	setp.eq.s32 	%p7, %r13, 1;
	@%p7 bra 	$L__BB0_10;
	add.s32 	%r29, %r38, %r3;
	mul.wide.u32 	%rd47, %r29, 4;
	add.s64 	%rd48, %rd2, %rd47;
	ld.global.f32 	%f52, [%rd48];
	mad.lo.s32 	%r30, %r38, %r18, %r2;
	mul.wide.s32 	%rd49, %r30, 4;
	add.s64 	%rd50, %rd1, %rd49;
	ld.global.f32 	%f53, [%rd50];
	fma.rn.f32 	%f54, %f52, %f53, %f66;
	cvt.u64.u32 	%rd51, %r3;
	cvt.u64.u32 	%rd52, %r38;
	add.s64 	%rd53, %rd52, %rd51;
	shl.b64 	%rd54, %rd53, 2;
	add.s64 	%rd55, %rd2, %rd54;
	ld.global.f32 	%f55, [%rd55+4];
	mul.wide.s32 	%rd56, %r18, 4;
	add.s64 	%rd57, %rd50, %rd56;
	ld.global.f32 	%f56, [%rd57];
	fma.rn.f32 	%f66, %f55, %f56, %f54;
	add.s32 	%r38, %r38, 2;
$L__BB0_10:
	and.b32  	%r31, %r18, 1;
	setp.eq.b32 	%p8, %r31, 1;
	not.pred 	%p9, %p8;
	@%p9 bra 	$L__BB0_12;
	add.s32 	%r32, %r38, %r3;
	mul.wide.u32 	%rd58, %r32, 4;
	add.s64 	%rd59, %rd2, %rd58;
	ld.global.f32 	%f57, [%rd59];
	mad.lo.s32 	%r33, %r38, %r18, %r2;
	mul.wide.s32 	%rd60, %r33, 4;
	add.s64 	%rd61, %rd1, %rd60;
	ld.global.f32 	%f58, [%rd61];
	fma.rn.f32 	%f66, %f57, %f58, %f66;
$L__BB0_12:
	ld.param.u64 	%rd65, [_Z6matmulPKfS0_Pfi_param_2];
	add.s32 	%r34, %r3, %r2;
	cvta.to.global.u64 	%rd62, %rd65;
	mul.wide.s32 	%rd63, %r34, 4;
	add.s64 	%rd64, %rd62, %rd63;
	st.global.f32 	[%rd64], %f66;
$L__BB0_13:
	ret;

}


// ===== COMPILED SASS (sm_100) =====

	.target	sm_100

	.elftype	@"ET_EXEC"


//--------------------- .note.nv.tkinfo           --------------------------
	.section	.note.nv.tkinfo,"",@"SHT_NOTE"
	.sectionflags	@"SHF_NOTE_NV_TKINFO"
	.tkinfo
        /*0018*/ 	.word	0x00000002
        /*0030*/ 	.string	""
        /*0030*/ 	.string	"ptxas"
        /*0030*/ 	.string	"Cuda compilation tools, release 13.0, V13.0.88"
        /*0030*/ 	.string	"Build cuda_13.0.r13.0/compiler.36424714_0"
        /*0030*/ 	.string	"-arch sm_100 -m 64 "



//--------------------- .note.nv.cuinfo           --------------------------
	.section	.note.nv.cuinfo,"",@"SHT_NOTE"
	.sectionflags	@"SHF_NOTE_NV_CUINFO"
        /*0018*/ 	.short	0x0002
        /*001a*/ 	.short	0x0064
        /*001c*/ 	.short	0x0082
	.zero		2


//--------------------- .nv.info                  --------------------------
	.section	.nv.info,"",@"SHT_CUDA_INFO"
	.align	4


	//----- nvinfo : EIATTR_REGCOUNT
	.align		4
        /*0000*/ 	.byte	0x04, 0x2f
        /*0002*/ 	.short	(.L_1 - .L_0)
	.align		4
.L_0:
        /*0004*/ 	.word	index@(_Z6matmulPKfS0_Pfi)
        /*0008*/ 	.word	0x0000001e


	//----- nvinfo : EIATTR_FRAME_SIZE
	.align		4
.L_1:
        /*000c*/ 	.byte	0x04, 0x11
        /*000e*/ 	.short	(.L_3 - .L_2)
	.align		4
.L_2:
        /*0010*/ 	.word	index@(_Z6matmulPKfS0_Pfi)
        /*0014*/ 	.word	0x00000000


	//----- nvinfo : EIATTR_MIN_STACK_SIZE
	.align		4
.L_3:
        /*0018*/ 	.byte	0x04, 0x12
        /*001a*/ 	.short	(.L_5 - .L_4)
	.align		4
.L_4:
        /*001c*/ 	.word	index@(_Z6matmulPKfS0_Pfi)
        /*0020*/ 	.word	0x00000000
.L_5:


//--------------------- .nv.compat                --------------------------
	.section	.nv.compat,"",@"SHT_CUDA_COMPAT_INFO"
	.align	4
        /*0000*/ 	.byte	0x02, 0x09, 0x00, 0x00, 0x02, 0x02, 0x01, 0x00, 0x02, 0x05, 0x05, 0x00, 0x03, 0x07, 0x01, 0x01
        /*0010*/ 	.byte	0x02, 0x03, 0x00, 0x00, 0x02, 0x06, 0x01, 0x00, 0x04, 0x0b, 0x08, 0x00, 0x09, 0x00, 0x00, 0x00
        /*0020*/ 	.byte	0x00, 0x00, 0x00, 0x00


//--------------------- .nv.info._Z6matmulPKfS0_Pfi --------------------------
	.section	.nv.info._Z6matmulPKfS0_Pfi,"",@"SHT_CUDA_INFO"
	.sectionflags	@""
	.align	4


	//----- nvinfo : EIATTR_CUDA_API_VERSION
	.align		4
        /*0000*/ 	.byte	0x04, 0x37
        /*0002*/ 	.short	(.L_7 - .L_6)
.L_6:
        /*0004*/ 	.word	0x00000082


	//----- nvinfo : EIATTR_KPARAM_INFO
	.align		4
.L_7:
        /*0008*/ 	.byte	0x04, 0x17
        /*000a*/ 	.short	(.L_9 - .L_8)
.L_8:
        /*000c*/ 	.word	0x00000000
        /*0010*/ 	.short	0x0003
        /*0012*/ 	.short	0x0018
        /*0014*/ 	.byte	0x00, 0xf0, 0x11, 0x00


	//----- nvinfo : EIATTR_KPARAM_INFO
	.align		4
.L_9:
        /*0018*/ 	.byte	0x04, 0x17
        /*001a*/ 	.short	(.L_11 - .L_10)
.L_10:
        /*001c*/ 	.word	0x00000000
        /*0020*/ 	.short	0x0002
        /*0022*/ 	.short	0x0010
        /*0024*/ 	.byte	0x00, 0xf5, 0x21, 0x00


	//----- nvinfo : EIATTR_KPARAM_INFO
	.align		4
.L_11:
        /*0028*/ 	.byte	0x04, 0x17
        /*002a*/ 	.short	(.L_13 - .L_12)
.L_12:
        /*002c*/ 	.word	0x00000000
        /*0030*/ 	.short	0x0001
        /*0032*/ 	.short	0x0008
        /*0034*/ 	.byte	0x00, 0xf5, 0x21, 0x00


	//----- nvinfo : EIATTR_KPARAM_INFO
	.align		4
.L_13:
        /*0038*/ 	.byte	0x04, 0x17
        /*003a*/ 	.short	(.L_15 - .L_14)
.L_14:
        /*003c*/ 	.word	0x00000000
        /*0040*/ 	.short	0x0000
        /*0042*/ 	.short	0x0000
        /*0044*/ 	.byte	0x00, 0xf5, 0x21, 0x00


	//----- nvinfo : EIATTR_SPARSE_MMA_MASK
	.align		4
.L_15:
        /*0048*/ 	.byte	0x03, 0x50
        /*004a*/ 	.short	0x0000


	//----- nvinfo : EIATTR_MAXREG_COUNT
	.align		4
        /*004c*/ 	.byte	0x03, 0x1b
        /*004e*/ 	.short	0x00ff


	//----- nvinfo : EIATTR_MERCURY_ISA_VERSION
	.align		4
        /*0050*/ 	.byte	0x03, 0x5f
        /*0052*/ 	.short	0x0101


	//----- nvinfo : EIATTR_VRC_CTA_INIT_COUNT
	.align		4
        /*0054*/ 	.byte	0x02, 0x4a
	.zero		1
	.zero		1


	//----- nvinfo : EIATTR_EXIT_INSTR_OFFSETS
	.align		4
        /*0058*/ 	.byte	0x04, 0x1c
        /*005a*/ 	.short	(.L_17 - .L_16)


	//   ....[0]....
.L_16:
        /*005c*/ 	.word	0x000000c0


	//   ....[1]....
        /*0060*/ 	.word	0x00000a90


	//----- nvinfo : EIATTR_CBANK_PARAM_SIZE
	.align		4
.L_17:
        /*0064*/ 	.byte	0x03, 0x19
        /*0066*/ 	.short	0x001c


	//----- nvinfo : EIATTR_PARAM_CBANK
	.align		4
        /*0068*/ 	.byte	0x04, 0x0a
        /*006a*/ 	.short	(.L_19 - .L_18)
	.align		4
.L_18:
        /*006c*/ 	.word	index@(.nv.constant0._Z6matmulPKfS0_Pfi)
        /*0070*/ 	.short	0x0380
        /*0072*/ 	.short	0x001c


	//----- nvinfo : EIATTR_SW_WAR
	.align		4
.L_19:
        /*0074*/ 	.byte	0x04, 0x36
        /*0076*/ 	.short	(.L_21 - .L_20)
.L_20:
        /*0078*/ 	.word	0x00000008
.L_21:


//--------------------- .nv.callgraph             --------------------------
	.section	.nv.callgraph,"",@"SHT_CUDA_CALLGRAPH"
	.align	4
	.sectionentsize	8
	.align		4
        /*0000*/ 	.word	0x00000000
	.align		4
        /*0004*/ 	.word	0xffffffff
	.align		4
        /*0008*/ 	.word	0x00000000
	.align		4
        /*000c*/ 	.word	0xfffffffe
	.align		4
        /*0010*/ 	.word	0x00000000
	.align		4
        /*0014*/ 	.word	0xfffffffd
	.align		4
        /*0018*/ 	.word	0x00000000
	.align		4
        /*001c*/ 	.word	0xfffffffc


//--------------------- .text._Z6matmulPKfS0_Pfi  --------------------------
	.section	.text._Z6matmulPKfS0_Pfi,"ax",@progbits
	.align	128
        .global         _Z6matmulPKfS0_Pfi
        .type           _Z6matmulPKfS0_Pfi,@function
        .size           _Z6matmulPKfS0_Pfi,(.L_x_5 - _Z6matmulPKfS0_Pfi)
        .other          _Z6matmulPKfS0_Pfi,@"STO_CUDA_ENTRY STV_DEFAULT"
_Z6matmulPKfS0_Pfi:
.text._Z6matmulPKfS0_Pfi:
[----:B------:R-:W-:Y:S01]  /*0000*/  LDC R1, c[0x0][0x37c] ;  /* 0x0000df00ff017b82 */ /* 0x000fe20000000800 */
[----:B------:R-:W0:Y:S07]  /*0010*/  S2R R0, SR_TID.Y ;  /* 0x0000000000007919 */ /* 0x000e2e0000002200 */
[----:B------:R-:W0:Y:S01]  /*0020*/  S2UR UR4, SR_CTAID.Y ;  /* 0x00000000000479c3 */ /* 0x000e220000002600 */
[----:B------:R-:W1:Y:S01]  /*0030*/  LDCU UR20, c[0x0][0x398] ;  /* 0x00007300ff1477ac */ /* 0x000e620008000800 */
[----:B------:R-:W2:Y:S06]  /*0040*/  S2R R3, SR_TID.X ;  /* 0x0000000000037919 */ /* 0x000eac0000002100 */
[----:B------:R-:W0:Y:S08]  /*0050*/  LDC R13, c[0x0][0x364] ;  /* 0x0000d900ff0d7b82 */ /* 0x000e300000000800 */
[----:B------:R-:W2:Y:S08]  /*0060*/  S2UR UR5, SR_CTAID.X ;  /* 0x00000000000579c3 */ /* 0x000eb00000002500 */
[----:B------:R-:W2:Y:S01]  /*0070*/  LDC R2, c[0x0][0x360] ;  /* 0x0000d800ff027b82 */ /* 0x000ea20000000800 */
[----:B0-----:R-:W-:-:S02]  /*0080*/  IMAD R13, R13, UR4, R0 ;  /* 0x000000040d0d7c24 */ /* 0x001fc4000f8e0200 */
[----:B--2---:R-:W-:-:S05]  /*0090*/  IMAD R0, R2, UR5, R3 ;  /* 0x0000000502007c24 */ /* 0x004fca000f8e0203 */
[----:B------:R-:W-:-:S04]  /*00a0*/  VIMNMX R2, PT, PT, R13, R0, !PT ;  /* 0x000000000d027248 */ /* 0x000fc80007fe0100 */
[----:B-1----:R-:W-:-:S13]  /*00b0*/  ISETP.GE.AND P0, PT, R2, UR20, PT ;  /* 0x0000001402007c0c */ /* 0x002fda000bf06270 */
[----:B------:R-:W-:Y:S05]  /*00c0*/  @P0 EXIT ;  /* 0x000000000000094d */ /* 0x000fea0003800000 */
[----:B------:R-:W-:Y:S01]  /*00d0*/  UISETP.GE.U32.AND UP0, UPT, UR20, 0x8, UPT ;  /* 0x000000081400788c */ /* 0x000fe2000bf06070 */
[----:B------:R-:W-:Y:S02]  /*00e0*/  HFMA2 R12, -RZ, RZ, 0, 0 ;  /* 0x00000000ff0c7431 */ /* 0x000fe400000001ff */
[----:B------:R-:W-:Y:S01]  /*00f0*/  IMAD R13, R13, UR20, RZ ;  /* 0x000000140d0d7c24 */ /* 0x000fe2000f8e02ff */
[----:B------:R-:W-:Y:S01]  /*0100*/  UMOV UR4, URZ ;  /* 0x000000ff00047c82 */ /* 0x000fe20008000000 */
[----:B------:R-:W0:Y:S04]  /*0110*/  LDCU.64 UR18, c[0x0][0x358] ;  /* 0x00006b00ff1277ac */ /* 0x000e280008000a00 */
[----:B------:R-:W-:Y:S05]  /*0120*/  BRA.U !UP0, `(.L_x_0) ;  /* 0x0000000508047547 */ /* 0x000fea000b800000 */
[----:B------:R-:W1:Y:S01]  /*0130*/  LDCU.128 UR24, c[0x0][0x380] ;  /* 0x00007000ff1877ac */ /* 0x000e620008000c00 */
[----:B------:R-:W-:Y:S02]  /*0140*/  MOV R12, RZ ;  /* 0x000000ff000c7202 */ /* 0x000fe40000000f00 */
[----:B------:R-:W-:Y:S01]  /*0150*/  MOV R14, R0 ;  /* 0x00000000000e7202 */ /* 0x000fe20000000f00 */
[----:B------:R-:W-:-:S04]  /*0160*/  ULOP3.LUT UR4, UR20, 0x7ffffff8, URZ, 0xc0, !UPT ;  /* 0x7ffffff814047892 */ /* 0x000fc8000f8ec0ff */
[----:B------:R-:W-:Y:S01]  /*0170*/  UIADD3 UR5, UPT, UPT, -UR4, URZ, URZ ;  /* 0x000000ff04057290 */ /* 0x000fe2000fffe1ff */
[----:B-1----:R-:W-:Y:S01]  /*0180*/  MOV R2, UR24 ;  /* 0x0000001800027c02 */ /* 0x002fe20008000f00 */
[----:B------:R-:W-:Y:S01]  /*0190*/  UIMAD.WIDE UR6, UR20, 0x8, UR26 ;  /* 0x00000008140678a5 */ /* 0x000fe2000f8e021a */
[----:B------:R-:W-:Y:S01]  /*01a0*/  MOV R3, UR25 ;  /* 0x0000001900037c02 */ /* 0x000fe20008000f00 */
[----:B------:R-:W-:Y:S02]  /*01b0*/  UIMAD.WIDE UR8, UR20, 0xc, UR26 ;  /* 0x0000000c140878a5 */ /* 0x000fe4000f8e021a */
[----:B------:R-:W-:Y:S01]  /*01c0*/  UIMAD.WIDE UR10, UR20, 0x10, UR26 ;  /* 0x00000010140a78a5 */ /* 0x000fe2000f8e021a */
[----:B------:R-:W-:Y:S01]  /*01d0*/  IMAD.WIDE.U32 R2, R13, 0x4, R2 ;  /* 0x000000040d027825 */ /* 0x000fe200078e0002 */
[----:B------:R-:W-:Y:S02]  /*01e0*/  UIMAD.WIDE UR12, UR20, 0x14, UR26 ;  /* 0x00000014140c78a5 */ /* 0x000fe4000f8e021a */
[----:B------:R-:W-:Y:S01]  /*01f0*/  UIMAD.WIDE UR14, UR20, 0x18, UR26 ;  /* 0x00000018140e78a5 */ /* 0x000fe2000f8e021a */
[----:B------:R-:W-:Y:S01]  /*0200*/  IADD3 R2, P0, PT, R2, 0x10, RZ ;  /* 0x0000001002027810 */ /* 0x000fe20007f1e0ff */
[----:B------:R-:W-:-:S03]  /*0210*/  UIMAD.WIDE UR16, UR20, 0x1c, UR26 ;  /* 0x0000001c141078a5 */ /* 0x000fc6000f8e021a */
[----:B------:R-:W-:-:S09]  /*0220*/  IADD3.X R3, PT, PT, RZ, R3, RZ, P0, !PT ;  /* 0x00000003ff037210 */ /* 0x000fd200007fe4ff */
.L_x_1:
[----:B------:R-:W-:Y:S01]  /*0230*/  UIMAD.WIDE UR22, UR20, 0x4, UR26 ;  /* 0x00000004141678a5 */ /* 0x000fe2000f8e021a */
[----:B------:R-:W-:Y:S02]  /*0240*/  IMAD.MOV.U32 R23, RZ, RZ, 0x4 ;  /* 0x00000004ff177424 */ /* 0x000fe400078e00ff */
[----:B------:R-:W-:Y:S01]  /*0250*/  HFMA2 R11, -RZ, RZ, 0, 2.384185791015625e-07 ;  /* 0x00000004ff0b7431 */ /* 0x000fe200000001ff */
[----:B------:R-:W-:Y:S01]  /*0260*/  MOV R25, 0x4 ;  /* 0x0000000400197802 */ /* 0x000fe20000000f00 */
[----:B0-----:R-:W2:Y:S01]  /*0270*/  LDG.E R21, desc[UR18][R2.64+-0x10] ;  /* 0xfffff01202157981 */ /* 0x001ea2000c1e1900 */
[C---:B------:R-:W-:Y:S01]  /*0280*/  IMAD.WIDE R22, R14.reuse, R23, UR26 ;  /* 0x0000001a0e167e25 */ /* 0x040fe2000f8e0217 */
[----:B------:R-:W-:Y:S02]  /*0290*/  MOV R8, UR22 ;  /* 0x0000001600087c02 */ /* 0x000fe40008000f00 */
[----:B------:R-:W-:Y:S01]  /*02a0*/  MOV R9, UR23 ;  /* 0x0000001700097c02 */ /* 0x000fe20008000f00 */
[----:B------:R-:W3:Y:S02]  /*02b0*/  LDG.E R19, desc[UR18][R2.64+-0xc] ;  /* 0xfffff41202137981 */ /* 0x000ee4000c1e1900 */
[----:B------:R-:W-:-:S02]  /*02c0*/  IMAD.WIDE R8, R14, 0x4, R8 ;  /* 0x000000040e087825 */ /* 0x000fc400078e0208 */
[----:B------:R-:W2:Y:S01]  /*02d0*/  LDG.E R22, desc[UR18][R22.64] ;  /* 0x0000001216167981 */ /* 0x000ea2000c1e1900 */
[----:B------:R-:W-:Y:S01]  /*02e0*/  MOV R5, 0x4 ;  /* 0x0000000400057802 */ /* 0x000fe20000000f00 */
[C---:B------:R-:W-:Y:S02]  /*02f0*/  IMAD.WIDE R24, R14.reuse, R25, UR6 ;  /* 0x000000060e187e25 */ /* 0x040fe4000f8e0219 */
[----:B------:R0:W3:Y:S02]  /*0300*/  LDG.E R20, desc[UR18][R8.64] ;  /* 0x0000001208147981 */ /* 0x0000e4000c1e1900 */
[----:B------:R-:W-:Y:S02]  /*0310*/  IMAD.WIDE R10, R14, R11, UR8 ;  /* 0x000000080e0a7e25 */ /* 0x000fe4000f8e020b */
[----:B------:R-:W4:Y:S04]  /*0320*/  LDG.E R18, desc[UR18][R24.64] ;  /* 0x0000001218127981 */ /* 0x000f28000c1e1900 */
[----:B------:R-:W4:Y:S01]  /*0330*/  LDG.E R17, desc[UR18][R2.64+-0x8] ;  /* 0xfffff81202117981 */ /* 0x000f22000c1e1900 */
[----:B0-----:R-:W-:-:S02]  /*0340*/  HFMA2 R9, -RZ, RZ, 0, 2.384185791015625e-07 ;  /* 0x00000004ff097431 */ /* 0x001fc400000001ff */
[----:B------:R-:W-:Y:S01]  /*0350*/  IMAD.MOV.U32 R7, RZ, RZ, 0x4 ;  /* 0x00000004ff077424 */ /* 0x000fe200078e00ff */
[----:B------:R0:W5:Y:S01]  /*0360*/  LDG.E R16, desc[UR18][R10.64] ;  /* 0x000000120a107981 */ /* 0x000162000c1e1900 */
[----:B------:R-:W-:-:S03]  /*0370*/  IMAD.WIDE R4, R14, R5, UR10 ;  /* 0x0000000a0e047e25 */ /* 0x000fc6000f8e0205 */
[----:B------:R-:W5:Y:S01]  /*0380*/  LDG.E R15, desc[UR18][R2.64+-0x4] ;  /* 0xfffffc12020f7981 */ /* 0x000f62000c1e1900 */
[C---:B------:R-:W-:Y:S01]  /*0390*/  IMAD.WIDE R6, R14.reuse, R7, UR12 ;  /* 0x0000000c0e067e25 */ /* 0x040fe2000f8e0207 */
[----:B------:R-:W-:Y:S02]  /*03a0*/  MOV R27, 0x4 ;  /* 0x00000004001b7802 */ /* 0x000fe40000000f00 */
[----:B------:R1:W5:Y:S01]  /*03b0*/  LDG.E R4, desc[UR18][R4.64] ;  /* 0x0000001204047981 */ /* 0x000362000c1e1900 */
[----:B------:R-:W-:-:S03]  /*03c0*/  IMAD.WIDE R8, R14, R9, UR14 ;  /* 0x0000000e0e087e25 */ /* 0x000fc6000f8e0209 */
[----:B------:R-:W5:Y:S01]  /*03d0*/  LDG.E R23, desc[UR18][R2.64] ;  /* 0x0000001202177981 */ /* 0x000f62000c1e1900 */
[----:B0-----:R-:W-:-:S03]  /*03e0*/  IMAD.WIDE R10, R14, R27, UR16 ;  /* 0x000000100e0a7e25 */ /* 0x001fc6000f8e021b */
[----:B------:R-:W5:Y:S04]  /*03f0*/  LDG.E R7, desc[UR18][R6.64] ;  /* 0x0000001206077981 */ /* 0x000f68000c1e1900 */
[----:B------:R-:W5:Y:S04]  /*0400*/  LDG.E R24, desc[UR18][R2.64+0x4] ;  /* 0x0000041202187981 */ /* 0x000f68000c1e1900 */
[----:B------:R-:W5:Y:S04]  /*0410*/  LDG.E R8, desc[UR18][R8.64] ;  /* 0x0000001208087981 */ /* 0x000f68000c1e1900 */
[----:B------:R-:W5:Y:S04]  /*0420*/  LDG.E R25, desc[UR18][R2.64+0x8] ;  /* 0x0000081202197981 */ /* 0x000f68000c1e1900 */
[----:B------:R-:W5:Y:S04]  /*0430*/  LDG.E R10, desc[UR18][R10.64] ;  /* 0x000000120a0a7981 */ /* 0x000f68000c1e1900 */
[----:B------:R0:W5:Y:S01]  /*0440*/  LDG.E R27, desc[UR18][R2.64+0xc] ;  /* 0x00000c12021b7981 */ /* 0x000162000c1e1900 */
[----:B------:R-:W-:-:S04]  /*0450*/  UIADD3 UR5, UPT, UPT, UR5, 0x8, URZ ;  /* 0x0000000805057890 */ /* 0x000fc8000fffe0ff */
[----:B------:R-:W-:Y:S01]  /*0460*/  UISETP.NE.AND UP0, UPT, UR5, URZ, UPT ;  /* 0x000000ff0500728c */ /* 0x000fe2000bf05270 */
[----:B-1----:R-:W-:Y:S02]  /*0470*/  MOV R5, UR20 ;  /* 0x0000001400057c02 */ /* 0x002fe40008000f00 */
[----:B0-----:R-:W-:Y:S02]  /*0480*/  IADD3 R2, P0, PT, R2, 0x20, RZ ;  /* 0x0000002002027810 */ /* 0x001fe40007f1e0ff */
[----:B------:R-:W-:Y:S02]  /*0490*/  LEA R14, R5, R14, 0x3 ;  /* 0x0000000e050e7211 */ /* 0x000fe400078e18ff */
[----:B------:R-:W-:Y:S01]  /*04a0*/  IADD3.X R3, PT, PT, RZ, R3, RZ, P0, !PT ;  /* 0x00000003ff037210 */ /* 0x000fe200007fe4ff */
[----:B--2---:R-:W-:-:S04]  /*04b0*/  FFMA R22, R21, R22, R12 ;  /* 0x0000001615167223 */ /* 0x004fc8000000000c */
[----:B---3--:R-:W-:-:S04]  /*04c0*/  FFMA R20, R19, R20, R22 ;  /* 0x0000001413147223 */ /* 0x008fc80000000016 */
[----:B----4-:R-:W-:-:S04]  /*04d0*/  FFMA R18, R17, R18, R20 ;  /* 0x0000001211127223 */ /* 0x010fc80000000014 */
[----:B-----5:R-:W-:-:S04]  /*04e0*/  FFMA R16, R15, R16, R18 ;  /* 0x000000100f107223 */ /* 0x020fc80000000012 */
[----:B------:R-:W-:-:S04]  /*04f0*/  FFMA R23, R23, R4, R16 ;  /* 0x0000000417177223 */ /* 0x000fc80000000010 */
[----:B------:R-:W-:-:S04]  /*0500*/  FFMA R24, R24, R7, R23 ;  /* 0x0000000718187223 */ /* 0x000fc80000000017 */
[----:B------:R-:W-:-:S04]  /*0510*/  FFMA R8, R25, R8, R24 ;  /* 0x0000000819087223 */ /* 0x000fc80000000018 */
[----:B------:R-:W-:Y:S01]  /*0520*/  FFMA R12, R27, R10, R8 ;  /* 0x0000000a1b0c7223 */ /* 0x000fe20000000008 */
[----:B------:R-:W-:Y:S06]  /*0530*/  BRA.U UP0, `(.L_x_1) ;  /* 0xfffffffd003c7547 */ /* 0x000fec000b83ffff */
.L_x_0:
[----:B------:R-:W-:-:S04]  /*0540*/  ULOP3.LUT UR6, UR20, 0x7, URZ, 0xc0, !UPT ;  /* 0x0000000714067892 */ /* 0x000fc8000f8ec0ff */
[----:B------:R-:W-:-:S09]  /*0550*/  UISETP.NE.AND UP0, UPT, UR6, URZ, UPT ;  /* 0x000000ff0600728c */ /* 0x000fd2000bf05270 */
[----:B------:R-:W-:Y:S05]  /*0560*/  BRA.U !UP0, `(.L_x_2) ;  /* 0x0000000508387547 */ /* 0x000fea000b800000 */
[----:B------:R-:W-:Y:S02]  /*0570*/  UISETP.GE.U32.AND UP0, UPT, UR6, 0x4, UPT ;  /* 0x000000040600788c */ /* 0x000fe4000bf06070 */
[----:B------:R-:W-:-:S04]  /*0580*/  ULOP3.LUT UR5, UR20, 0x3, URZ, 0xc0, !UPT ;  /* 0x0000000314057892 */ /* 0x000fc8000f8ec0ff */
[----:B------:R-:W-:-:S03]  /*0590*/  UISETP.NE.AND UP1, UPT, UR5, URZ, UPT ;  /* 0x000000ff0500728c */ /* 0x000fc6000bf25270 */
[----:B------:R-:W-:Y:S08]  /*05a0*/  BRA.U !UP0, `(.L_x_3) ;  /* 0x00000001087c7547 */ /* 0x000ff0000b800000 */
[----:B------:R-:W1:Y:S01]  /*05b0*/  LDC.64 R6, c[0x0][0x388] ;  /* 0x0000e200ff067b82 */ /* 0x000e620000000a00 */
[----:B------:R-:W2:Y:S01]  /*05c0*/  LDCU.64 UR6, c[0x0][0x380] ;  /* 0x00007000ff0677ac */ /* 0x000ea20008000a00 */
[----:B------:R-:W-:Y:S01]  /*05d0*/  IMAD.U32 R9, RZ, RZ, UR4 ;  /* 0x00000004ff097e24 */ /* 0x000fe2000f8e00ff */
[C---:B------:R-:W-:Y:S02]  /*05e0*/  IADD3 R3, PT, PT, R13.reuse, UR4, RZ ;  /* 0x000000040d037c10 */ /* 0x040fe4000fffe0ff */
[----:B------:R-:W-:Y:S01]  /*05f0*/  IADD3 R10, P0, PT, R13, UR4, RZ ;  /* 0x000000040d0a7c10 */ /* 0x000fe2000ff1e0ff */
[----:B------:R-:W-:Y:S01]  /*0600*/  IMAD R9, R9, UR20, R0 ;  /* 0x0000001409097c24 */ /* 0x000fe2000f8e0200 */
[----:B------:R-:W-:Y:S01]  /*0610*/  MOV R11, UR20 ;  /* 0x00000014000b7c02 */ /* 0x000fe20008000f00 */
[----:B------:R-:W3:Y:S01]  /*0620*/  LDC.64 R4, c[0x0][0x380] ;  /* 0x0000e000ff047b82 */ /* 0x000ee20000000a00 */
[----:B------:R-:W-:Y:S01]  /*0630*/  MOV R15, UR20 ;  /* 0x00000014000f7c02 */ /* 0x000fe20008000f00 */
[----:B-1----:R-:W-:Y:S01]  /*0640*/  IMAD.WIDE R6, R9, 0x4, R6 ;  /* 0x0000000409067825 */ /* 0x002fe200078e0206 */
[----:B------:R-:W-:-:S05]  /*0650*/  MOV R9, UR20 ;  /* 0x0000001400097c02 */ /* 0x000fca0008000f00 */
[----:B------:R-:W-:Y:S02]  /*0660*/  IMAD.WIDE R8, R9, 0x4, R6 ;  /* 0x0000000409087825 */ /* 0x000fe400078e0206 */
[----:B0-----:R-:W4:Y:S02]  /*0670*/  LDG.E R6, desc[UR18][R6.64] ;  /* 0x0000001206067981 */ /* 0x001f24000c1e1900 */
[----:B---3--:R-:W-:Y:S01]  /*0680*/  IMAD.WIDE.U32 R4, R3, 0x4, R4 ;  /* 0x0000000403047825 */ /* 0x008fe200078e0004 */
[----:B------:R-:W-:Y:S01]  /*0690*/  IADD3.X R3, PT, PT, RZ, RZ, RZ, P0, !PT ;  /* 0x000000ffff037210 */ /* 0x000fe200007fe4ff */
[----:B------:R-:W3:Y:S01]  /*06a0*/  LDG.E R17, desc[UR18][R8.64] ;  /* 0x0000001208117981 */ /* 0x000ee2000c1e1900 */
[----:B--2---:R-:W-:-:S03]  /*06b0*/  LEA R2, P0, R10, UR6, 0x2 ;  /* 0x000000060a027c11 */ /* 0x004fc6000f8010ff */
[----:B------:R-:W4:Y:S01]  /*06c0*/  LDG.E R5, desc[UR18][R4.64] ;  /* 0x0000001204057981 */ /* 0x000f22000c1e1900 */
[----:B------:R-:W-:Y:S01]  /*06d0*/  LEA.HI.X R3, R10, UR7, R3, 0x2, P0 ;  /* 0x000000070a037c11 */ /* 0x000fe200080f1403 */
[----:B------:R-:W-:-:S04]  /*06e0*/  IMAD.WIDE R10, R11, 0x4, R8 ;  /* 0x000000040b0a7825 */ /* 0x000fc800078e0208 */
[----:B------:R-:W3:Y:S01]  /*06f0*/  LDG.E R16, desc[UR18][R2.64+0x4] ;  /* 0x0000041202107981 */ /* 0x000ee2000c1e1900 */
[----:B------:R-:W-:-:S03]  /*0700*/  IMAD.WIDE R14, R15, 0x4, R10 ;  /* 0x000000040f0e7825 */ /* 0x000fc600078e020a */
[----:B------:R-:W2:Y:S04]  /*0710*/  LDG.E R19, desc[UR18][R10.64] ;  /* 0x000000120a137981 */ /* 0x000ea8000c1e1900 */
[----:B------:R-:W2:Y:S04]  /*0720*/  LDG.E R18, desc[UR18][R2.64+0x8] ;  /* 0x0000081202127981 */ /* 0x000ea8000c1e1900 */
[----:B------:R-:W5:Y:S04]  /*0730*/  LDG.E R20, desc[UR18][R2.64+0xc] ;  /* 0x00000c1202147981 */ /* 0x000f68000c1e1900 */
[----:B------:R-:W5:Y:S01]  /*0740*/  LDG.E R14, desc[UR18][R14.64] ;  /* 0x000000120e0e7981 */ /* 0x000f62000c1e1900 */
[----:B------:R-:W-:Y:S01]  /*0750*/  UIADD3 UR4, UPT, UPT, UR4, 0x4, URZ ;  /* 0x0000000404047890 */ /* 0x000fe2000fffe0ff */
[----:B----4-:R-:W-:-:S04]  /*0760*/  FFMA R5, R5, R6, R12 ;  /* 0x0000000605057223 */ /* 0x010fc8000000000c */
[----:B---3--:R-:W-:-:S04]  /*0770*/  FFMA R5, R16, R17, R5 ;  /* 0x0000001110057223 */ /* 0x008fc80000000005 */
[----:B--2---:R-:W-:-:S04]  /*0780*/  FFMA R5, R18, R19, R5 ;  /* 0x0000001312057223 */ /* 0x004fc80000000005 */
[----:B-----5:R-:W-:-:S07]  /*0790*/  FFMA R12, R20, R14, R5 ;  /* 0x0000000e140c7223 */ /* 0x020fce0000000005 */
.L_x_3:
[----:B------:R-:W-:Y:S05]  /*07a0*/  BRA.U !UP1, `(.L_x_2) ;  /* 0x0000000109a87547 */ /* 0x000fea000b800000 */
[----:B------:R-:W-:Y:S01]  /*07b0*/  UISETP.NE.AND UP0, UPT, UR5, 0x1, UPT ;  /* 0x000000010500788c */ /* 0x000fe2000bf05270 */
[----:B------:R-:W-:Y:S01]  /*07c0*/  MOV R7, UR4 ;  /* 0x0000000400077c02 */ /* 0x000fe20008000f00 */
[----:B------:R-:W-:Y:S02]  /*07d0*/  ULOP3.LUT UR5, UR20, 0x1, URZ, 0xc0, !UPT ;  /* 0x0000000114057892 */ /* 0x000fe4000f8ec0ff */
[----:B------:R-:W-:Y:S02]  /*07e0*/  MOV R15, UR20 ;  /* 0x00000014000f7c02 */ /* 0x000fe40008000f00 */
[----:B------:R-:W-:Y:S01]  /*07f0*/  UISETP.NE.U32.AND UP1, UPT, UR5, 0x1, UPT ;  /* 0x000000010500788c */ /* 0x000fe2000bf25070 */
[----:B------:R-:W-:-:S04]  /*0800*/  PLOP3.LUT P1, PT, PT, PT, UP0, 0x80, 0x8 ;  /* 0x000000000008781c */ /* 0x000fc80003f2f008 */
[----:B------:R-:W1:Y:S01]  /*0810*/  @UP0 LDCU.128 UR8, c[0x0][0x380] ;  /* 0x00007000ff0807ac */ /* 0x000e620008000c00 */
[----:B------:R-:W-:Y:S01]  /*0820*/  PLOP3.LUT P0, PT, PT, PT, UP1, 0x80, 0x8 ;  /* 0x000000000008781c */ /* 0x000fe20003f0f018 */
[----:B------:R-:W2:Y:S04]  /*0830*/  @UP0 LDCU.64 UR6, c[0x0][0x380] ;  /* 0x00007000ff0607ac */ /* 0x000ea80008000a00 */
[----:B------:R-:W3:Y:S03]  /*0840*/  @!UP1 LDCU.128 UR12, c[0x0][0x380] ;  /* 0x00007000ff0c97ac */ /* 0x000ee60008000c00 */
[C---:B------:R-:W-:Y:S02]  /*0850*/  @P1 IADD3 R3, PT, PT, R13.reuse, UR4, RZ ;  /* 0x000000040d031c10 */ /* 0x040fe4000fffe0ff */
[----:B------:R-:W-:Y:S01]  /*0860*/  @P1 IADD3 R6, P2, PT, R13, UR4, RZ ;  /* 0x000000040d061c10 */ /* 0x000fe2000ff5e0ff */
[----:B------:R-:W-:Y:S01]  /*0870*/  @UP0 UIADD3 UR4, UPT, UPT, UR4, 0x2, URZ ;  /* 0x0000000204040890 */ /* 0x000fe2000fffe0ff */
[----:B-1----:R-:W-:Y:S01]  /*0880*/  MOV R11, UR9 ;  /* 0x00000009000b7c02 */ /* 0x002fe20008000f00 */
[----:B------:R-:W-:Y:S01]  /*0890*/  IMAD.U32 R10, RZ, RZ, UR8 ;  /* 0x00000008ff0a7e24 */ /* 0x000fe2000f8e00ff */
[----:B------:R-:W-:-:S02]  /*08a0*/  MOV R4, UR10 ;  /* 0x0000000a00047c02 */ /* 0x000fc40008000f00 */
[----:B------:R-:W-:Y:S01]  /*08b0*/  MOV R5, UR11 ;  /* 0x0000000b00057c02 */ /* 0x000fe20008000f00 */
[----:B------:R-:W-:-:S04]  /*08c0*/  @P1 IMAD.WIDE.U32 R10, R3, 0x4, R10 ;  /* 0x00000004030a1825 */ /* 0x000fc800078e000a */
[----:B------:R-:W-:Y:S01]  /*08d0*/  @P1 IMAD R3, R7, UR20, R0 ;  /* 0x0000001407031c24 */ /* 0x000fe2000f8e0200 */
[----:B------:R-:W-:Y:S01]  /*08e0*/  @P1 IADD3.X R7, PT, PT, RZ, RZ, RZ, P2, !PT ;  /* 0x000000ffff071210 */ /* 0x000fe200017fe4ff */
[----:B------:R-:W-:Y:S01]  /*08f0*/  IMAD.U32 R19, RZ, RZ, UR4 ;  /* 0x00000004ff137e24 */ /* 0x000fe2000f8e00ff */
[C---:B--2---:R-:W-:Y:S01]  /*0900*/  @P1 LEA R2, P2, R6.reuse, UR6, 0x2 ;  /* 0x0000000606021c11 */ /* 0x044fe2000f8410ff */
[----:B------:R-:W-:Y:S01]  /*0910*/  @P1 IMAD.WIDE R4, R3, 0x4, R4 ;  /* 0x0000000403041825 */ /* 0x000fe200078e0204 */
[----:B------:R-:W-:Y:S01]  /*0920*/  @!P0 IADD3 R17, PT, PT, R13, UR4, RZ ;  /* 0x000000040d118c10 */ /* 0x000fe2000fffe0ff */
[----:B0-----:R-:W2:Y:S01]  /*0930*/  @P1 LDG.E R11, desc[UR18][R10.64] ;  /* 0x000000120a0b1981 */ /* 0x001ea2000c1e1900 */
[----:B------:R-:W-:Y:S01]  /*0940*/  @P1 LEA.HI.X R3, R6, UR7, R7, 0x2, P2 ;  /* 0x0000000706031c11 */ /* 0x000fe200090f1407 */
[----:B------:R-:W-:Y:S01]  /*0950*/  @!P0 IMAD R19, R19, UR20, R0 ;  /* 0x0000001413138c24 */ /* 0x000fe2000f8e0200 */
[----:B---3--:R-:W-:Y:S01]  /*0960*/  MOV R6, UR12 ;  /* 0x0000000c00067c02 */ /* 0x008fe20008000f00 */
[----:B------:R-:W-:Y:S01]  /*0970*/  @P1 IMAD.WIDE R14, R15, 0x4, R4 ;  /* 0x000000040f0e1825 */ /* 0x000fe200078e0204 */
[----:B------:R-:W-:Y:S01]  /*0980*/  MOV R7, UR13 ;  /* 0x0000000d00077c02 */ /* 0x000fe20008000f00 */
[----:B------:R-:W2:Y:S01]  /*0990*/  @P1 LDG.E R4, desc[UR18][R4.64] ;  /* 0x0000001204041981 */ /* 0x000ea2000c1e1900 */
[----:B------:R-:W-:-:S02]  /*09a0*/  MOV R8, UR14 ;  /* 0x0000000e00087c02 */ /* 0x000fc40008000f00 */
[----:B------:R-:W-:Y:S01]  /*09b0*/  MOV R9, UR15 ;  /* 0x0000000f00097c02 */ /* 0x000fe20008000f00 */
[----:B------:R-:W-:Y:S01]  /*09c0*/  @!P0 IMAD.WIDE.U32 R6, R17, 0x4, R6 ;  /* 0x0000000411068825 */ /* 0x000fe200078e0006 */
[----:B------:R-:W3:Y:S03]  /*09d0*/  @P1 LDG.E R14, desc[UR18][R14.64] ;  /* 0x000000120e0e1981 */ /* 0x000ee6000c1e1900 */
[----:B------:R-:W-:Y:S01]  /*09e0*/  @!P0 IMAD.WIDE R8, R19, 0x4, R8 ;  /* 0x0000000413088825 */ /* 0x000fe200078e0208 */
[----:B------:R-:W3:Y:S04]  /*09f0*/  @P1 LDG.E R2, desc[UR18][R2.64+0x4] ;  /* 0x0000041202021981 */ /* 0x000ee8000c1e1900 */
[----:B------:R-:W4:Y:S04]  /*0a00*/  @!P0 LDG.E R7, desc[UR18][R6.64] ;  /* 0x0000001206078981 */ /* 0x000f28000c1e1900 */
[----:B------:R-:W4:Y:S01]  /*0a10*/  @!P0 LDG.E R8, desc[UR18][R8.64] ;  /* 0x0000001208088981 */ /* 0x000f22000c1e1900 */
[----:B--2---:R-:W-:-:S04]  /*0a20*/  @P1 FFMA R11, R11, R4, R12 ;  /* 0x000000040b0b1223 */ /* 0x004fc8000000000c */
[----:B---3--:R-:W-:-:S04]  /*0a30*/  @P1 FFMA R12, R2, R14, R11 ;  /* 0x0000000e020c1223 */ /* 0x008fc8000000000b */
[----:B----4-:R-:W-:-:S07]  /*0a40*/  @!P0 FFMA R12, R7, R8, R12 ;  /* 0x00000008070c8223 */ /* 0x010fce000000000c */
.L_x_2:
[----:B------:R-:W1:Y:S01]  /*0a50*/  LDC.64 R2, c[0x0][0x390] ;  /* 0x0000e400ff027b82 */ /* 0x000e620000000a00 */
[----:B------:R-:W-:-:S05]  /*0a60*/  IADD3 R13, PT, PT, R0, R13, RZ ;  /* 0x0000000d000d7210 */ /* 0x000fca0007ffe0ff */
[----:B-1----:R-:W-:-:S05]  /*0a70*/  IMAD.WIDE R2, R13, 0x4, R2 ;  /* 0x000000040d027825 */ /* 0x002fca00078e0202 */
[----:B0-----:R-:W-:Y:S01]  /*0a80*/  STG.E desc[UR18][R2.64], R12 ;  /* 0x0000000c02007986 */ /* 0x001fe2000c101912 */
[----:B------:R-:W-:Y:S05]  /*0a90*/  EXIT ;  /* 0x000000000000794d */ /* 0x000fea0003800000 */
.L_x_4:
[----:B------:R-:W-:-:S00]  /*0aa0*/  BRA `(.L_x_4) ;  /* 0xfffffffc00fc7947 */ /* 0x000fc0000383ffff */
[----:B------:R-:W-:-:S00]  /*0ab0*/  NOP ;  /* 0x0000000000007918 */ /* 0x000fc00000000000 */
        /* <DEDUP_REMOVED lines=12> */
.L_x_5:


//--------------------- .nv.shared.reserved.0     --------------------------
	.section	.nv.shared.reserved.0,"aw",@nobits
	.weak		__nv_reservedSMEM_offset_0_alias
	.size		__nv_reservedSMEM_offset_0_alias, 0, 64
	.other		__nv_reservedSMEM_offset_0_alias,@"STO_CUDA_RESERVED_SHARED STV_DEFAULT"
__nv_reservedSMEM_offset_0_alias:
	.zero		0
	.zero		64


//--------------------- .nv.constant0._Z6matmulPKfS0_Pfi --------------------------
	.section	.nv.constant0._Z6matmulPKfS0_Pfi,"a",@progbits
	.sectionflags	@""
	.align	4
.nv.constant0._Z6matmulPKfS0_Pfi:
	.zero		924


//--------------------- SYMBOLS --------------------------

	.type		.nv.reservedSmem.offset0,@object
	.size		.nv.reservedSmem.offset0,0x4
